	.headerflags	@"EF_CUDA_TEXMODE_UNIFIED EF_CUDA_64BIT_ADDRESS EF_CUDA_ACCELERATORS EF_CUDA_SM90 EF_CUDA_VIRTUAL_SM(EF_CUDA_SM90)"
	.elftype	@"ET_EXEC"


//--------------------- .nv.info                  --------------------------
	.section	.nv.info,"",@"SHT_CUDA_INFO"
	.align	4


	//----- nvinfo : EIATTR_REGCOUNT
	.align		4
        /*0000*/ 	.byte	0x04, 0x2f
        /*0002*/ 	.short	(.L_3 - .L_2)
	.align		4
.L_2:
        /*0004*/ 	.word	index@(triton_poi_fused__native_batch_norm_legit_no_training_add_convolution_native_batch_norm_backward_relu_53)
        /*0008*/ 	.word	0x00000020


	//----- nvinfo : EIATTR_MIN_STACK_SIZE
	.align		4
.L_3:
        /*000c*/ 	.byte	0x04, 0x12
        /*000e*/ 	.short	(.L_5 - .L_4)
	.align		4
.L_4:
        /*0010*/ 	.word	index@(triton_poi_fused__native_batch_norm_legit_no_training_add_convolution_native_batch_norm_backward_relu_53)
        /*0014*/ 	.word	0x00000000


	//----- nvinfo : EIATTR_FRAME_SIZE
	.align		4
.L_5:
        /*0018*/ 	.byte	0x04, 0x11
        /*001a*/ 	.short	(.L_7 - .L_6)
	.align		4
.L_6:
        /*001c*/ 	.word	index@(triton_poi_fused__native_batch_norm_legit_no_training_add_convolution_native_batch_norm_backward_relu_53)
        /*0020*/ 	.word	0x00000000


	//----- nvinfo : EIATTR_MIN_STACK_SIZE
	.align		4
.L_7:
        /*0024*/ 	.byte	0x04, 0x12
        /*0026*/ 	.short	(.L_9 - .L_8)
	.align		4
.L_8:
        /*0028*/ 	.word	index@(triton_poi_fused__native_batch_norm_legit_no_training_add_convolution_native_batch_norm_backward_relu_53)
        /*002c*/ 	.word	0x00000000
.L_9:


//--------------------- .nv.info.triton_poi_fused__native_batch_norm_legit_no_training_add_convolution_native_batch_norm_backward_relu_53 --------------------------
	.section	.nv.info.triton_poi_fused__native_batch_norm_legit_no_training_add_convolution_native_batch_norm_backward_relu_53,"",@"SHT_CUDA_INFO"
	.sectionflags	@""
	.align	4


	//----- nvinfo : EIATTR_CUDA_API_VERSION
	.align		4
        /*0000*/ 	.byte	0x04, 0x37
        /*0002*/ 	.short	(.L_11 - .L_10)
.L_10:
        /*0004*/ 	.word	0x0000007c


	//----- nvinfo : EIATTR_KPARAM_INFO
	.align		4
.L_11:
        /*0008*/ 	.byte	0x04, 0x17
        /*000a*/ 	.short	(.L_13 - .L_12)
.L_12:
        /*000c*/ 	.word	0x00000000
        /*0010*/ 	.short	0x000f
        /*0012*/ 	.short	0x0078
        /*0014*/ 	.byte	0x00, 0xf0, 0x11, 0x00


	//----- nvinfo : EIATTR_KPARAM_INFO
	.align		4
.L_13:
        /*0018*/ 	.byte	0x04, 0x17
        /*001a*/ 	.short	(.L_15 - .L_14)
.L_14:
        /*001c*/ 	.word	0x00000000
        /*0020*/ 	.short	0x000e
        /*0022*/ 	.short	0x0070
        /*0024*/ 	.byte	0x00, 0xf4, 0x21, 0x00


	//----- nvinfo : EIATTR_KPARAM_INFO
	.align		4
.L_15:
        /*0028*/ 	.byte	0x04, 0x17
        /*002a*/ 	.short	(.L_17 - .L_16)
.L_16:
        /*002c*/ 	.word	0x00000000
        /*0030*/ 	.short	0x000d
        /*0032*/ 	.short	0x0068
        /*0034*/ 	.byte	0x00, 0xf4, 0x21, 0x00


	//----- nvinfo : EIATTR_KPARAM_INFO
	.align		4
.L_17:
        /*0038*/ 	.byte	0x04, 0x17
        /*003a*/ 	.short	(.L_19 - .L_18)
.L_18:
        /*003c*/ 	.word	0x00000000
        /*0040*/ 	.short	0x000c
        /*0042*/ 	.short	0x0060
        /*0044*/ 	.byte	0x00, 0xf4, 0x21, 0x00


	//----- nvinfo : EIATTR_KPARAM_INFO
	.align		4
.L_19:
        /*0048*/ 	.byte	0x04, 0x17
        /*004a*/ 	.short	(.L_21 - .L_20)
.L_20:
        /*004c*/ 	.word	0x00000000
        /*0050*/ 	.short	0x000b
        /*0052*/ 	.short	0x0058
        /*0054*/ 	.byte	0x00, 0xf4, 0x21, 0x00


	//----- nvinfo : EIATTR_KPARAM_INFO
	.align		4
.L_21:
        /*0058*/ 	.byte	0x04, 0x17
        /*005a*/ 	.short	(.L_23 - .L_22)
.L_22:
        /*005c*/ 	.word	0x00000000
        /*0060*/ 	.short	0x000a
        /*0062*/ 	.short	0x0050
        /*0064*/ 	.byte	0x00, 0xf4, 0x21, 0x00


	//----- nvinfo : EIATTR_KPARAM_INFO
	.align		4
.L_23:
        /*0068*/ 	.byte	0x04, 0x17
        /*006a*/ 	.short	(.L_25 - .L_24)
.L_24:
        /*006c*/ 	.word	0x00000000
        /*0070*/ 	.short	0x0009
        /*0072*/ 	.short	0x0048
        /*0074*/ 	.byte	0x00, 0xf4, 0x21, 0x00


	//----- nvinfo : EIATTR_KPARAM_INFO
	.align		4
.L_25:
        /*0078*/ 	.byte	0x04, 0x17
        /*007a*/ 	.short	(.L_27 - .L_26)
.L_26:
        /*007c*/ 	.word	0x00000000
        /*0080*/ 	.short	0x0008
        /*0082*/ 	.short	0x0040
        /*0084*/ 	.byte	0x00, 0xf4, 0x21, 0x00


	//----- nvinfo : EIATTR_KPARAM_INFO
	.align		4
.L_27:
        /*0088*/ 	.byte	0x04, 0x17
        /*008a*/ 	.short	(.L_29 - .L_28)
.L_28:
        /*008c*/ 	.word	0x00000000
        /*0090*/ 	.short	0x0007
        /*0092*/ 	.short	0x0038
        /*0094*/ 	.byte	0x00, 0xf4, 0x21, 0x00


	//----- nvinfo : EIATTR_KPARAM_INFO
	.align		4
.L_29:
        /*0098*/ 	.byte	0x04, 0x17
        /*009a*/ 	.short	(.L_31 - .L_30)
.L_30:
        /*009c*/ 	.word	0x00000000
        /*00a0*/ 	.short	0x0006
        /*00a2*/ 	.short	0x0030
        /*00a4*/ 	.byte	0x00, 0xf4, 0x21, 0x00


	//----- nvinfo : EIATTR_KPARAM_INFO
	.align		4
.L_31:
        /*00a8*/ 	.byte	0x04, 0x17
        /*00aa*/ 	.short	(.L_33 - .L_32)
.L_32:
        /*00ac*/ 	.word	0x00000000
        /*00b0*/ 	.short	0x0005
        /*00b2*/ 	.short	0x0028
        /*00b4*/ 	.byte	0x00, 0xf4, 0x21, 0x00


	//----- nvinfo : EIATTR_KPARAM_INFO
	.align		4
.L_33:
        /*00b8*/ 	.byte	0x04, 0x17
        /*00ba*/ 	.short	(.L_35 - .L_34)
.L_34:
        /*00bc*/ 	.word	0x00000000
        /*00c0*/ 	.short	0x0004
        /*00c2*/ 	.short	0x0020
        /*00c4*/ 	.byte	0x00, 0xf4, 0x21, 0x00


	//----- nvinfo : EIATTR_KPARAM_INFO
	.align		4
.L_35:
        /*00c8*/ 	.byte	0x04, 0x17
        /*00ca*/ 	.short	(.L_37 - .L_36)
.L_36:
        /*00cc*/ 	.word	0x00000000
        /*00d0*/ 	.short	0x0003
        /*00d2*/ 	.short	0x0018
        /*00d4*/ 	.byte	0x00, 0xf4, 0x21, 0x00


	//----- nvinfo : EIATTR_KPARAM_INFO
	.align		4
.L_37:
        /*00d8*/ 	.byte	0x04, 0x17
        /*00da*/ 	.short	(.L_39 - .L_38)
.L_38:
        /*00dc*/ 	.word	0x00000000
        /*00e0*/ 	.short	0x0002
        /*00e2*/ 	.short	0x0010
        /*00e4*/ 	.byte	0x00, 0xf4, 0x21, 0x00


	//----- nvinfo : EIATTR_KPARAM_INFO
	.align		4
.L_39:
        /*00e8*/ 	.byte	0x04, 0x17
        /*00ea*/ 	.short	(.L_41 - .L_40)
.L_40:
        /*00ec*/ 	.word	0x00000000
        /*00f0*/ 	.short	0x0001
        /*00f2*/ 	.short	0x0008
        /*00f4*/ 	.byte	0x00, 0xf4, 0x21, 0x00


	//----- nvinfo : EIATTR_KPARAM_INFO
	.align		4
.L_41:
        /*00f8*/ 	.byte	0x04, 0x17
        /*00fa*/ 	.short	(.L_43 - .L_42)
.L_42:
        /*00fc*/ 	.word	0x00000000
        /*0100*/ 	.short	0x0000
        /*0102*/ 	.short	0x0000
        /*0104*/ 	.byte	0x00, 0xf4, 0x21, 0x00


	//----- nvinfo : EIATTR_SPARSE_MMA_MASK
	.align		4
.L_43:
        /*0108*/ 	.byte	0x03, 0x50
        /*010a*/ 	.short	0x0000


	//----- nvinfo : EIATTR_MAXREG_COUNT
	.align		4
        /*010c*/ 	.byte	0x03, 0x1b
        /*010e*/ 	.short	0x00ff


	//----- nvinfo : EIATTR_EXIT_INSTR_OFFSETS
	.align		4
        /*0110*/ 	.byte	0x04, 0x1c
        /*0112*/ 	.short	(.L_45 - .L_44)


	//   ....[0]....
.L_44:
        /*0114*/ 	.word	0x00000560


	//   ....[1]....
        /*0118*/ 	.word	0x00000580


	//----- nvinfo : EIATTR_REQNTID
	.align		4
.L_45:
        /*011c*/ 	.byte	0x04, 0x10
        /*011e*/ 	.short	(.L_47 - .L_46)
.L_46:
        /*0120*/ 	.word	0x00000080
        /*0124*/ 	.word	0x00000001
        /*0128*/ 	.word	0x00000001


	//----- nvinfo : EIATTR_CBANK_PARAM_SIZE
	.align		4
.L_47:
        /*012c*/ 	.byte	0x03, 0x19
        /*012e*/ 	.short	0x007c


	//----- nvinfo : EIATTR_PARAM_CBANK
	.align		4
        /*0130*/ 	.byte	0x04, 0x0a
        /*0132*/ 	.short	(.L_49 - .L_48)
	.align		4
.L_48:
        /*0134*/ 	.word	index@(.nv.constant0.triton_poi_fused__native_batch_norm_legit_no_training_add_convolution_native_batch_norm_backward_relu_53)
        /*0138*/ 	.short	0x0210
        /*013a*/ 	.short	0x007c


	//----- nvinfo : EIATTR_SW_WAR
	.align		4
.L_49:
        /*013c*/ 	.byte	0x04, 0x36
        /*013e*/ 	.short	(.L_51 - .L_50)
.L_50:
        /*0140*/ 	.word	0x00000008
.L_51:


//--------------------- .nv.callgraph             --------------------------
	.section	.nv.callgraph,"",@"SHT_CUDA_CALLGRAPH"
	.align	4
	.sectionentsize	8
	.align		4
        /*0000*/ 	.word	0x00000000
	.align		4
        /*0004*/ 	.word	0xffffffff
	.align		4
        /*0008*/ 	.word	0x00000000
	.align		4
        /*000c*/ 	.word	0xfffffffe
	.align		4
        /*0010*/ 	.word	0x00000000
	.align		4
        /*0014*/ 	.word	0xfffffffd
	.align		4
        /*0018*/ 	.word	0x00000000
	.align		4
        /*001c*/ 	.word	0xfffffffc


//--------------------- .nv.constant4             --------------------------
	.section	.nv.constant4,"a",@progbits
	.align	8
	.align		8
.nv.constant4:
        /*0000*/ 	.dword	_$_str
	.align		8
        /*0008*/ 	.dword	_$_str_$_2


//--------------------- .text.triton_poi_fused__native_batch_norm_legit_no_training_add_convolution_native_batch_norm_backward_relu_53 --------------------------
	.section	.text.triton_poi_fused__native_batch_norm_legit_no_training_add_convolution_native_batch_norm_backward_relu_53,"ax",@progbits
	.align	128
        .global         triton_poi_fused__native_batch_norm_legit_no_training_add_convolution_native_batch_norm_backward_relu_53
        .type           triton_poi_fused__native_batch_norm_legit_no_training_add_convolution_native_batch_norm_backward_relu_53,@function
        .size           triton_poi_fused__native_batch_norm_legit_no_training_add_convolution_native_batch_norm_backward_relu_53,(.L_x_1 - triton_poi_fused__native_batch_norm_legit_no_training_add_convolution_native_batch_norm_backward_relu_53)
        .other          triton_poi_fused__native_batch_norm_legit_no_training_add_convolution_native_batch_norm_backward_relu_53,@"STO_CUDA_ENTRY STV_DEFAULT"
triton_poi_fused__native_batch_norm_legit_no_training_add_convolution_native_batch_norm_backward_relu_53:
.text.triton_poi_fused__native_batch_norm_legit_no_training_add_convolution_native_batch_norm_backward_relu_53:
[----:B------:R-:W0:Y:S01]  /*0000*/  LDC R1, c[0x0][0x28] ;  /* 0x00000a00ff017b82 */ /* 0x000e220000000800 */
[----:B------:R-:W1:Y:S07]  /*0010*/  S2R R19, SR_TID.X ;  /* 0x0000000000137919 */ /* 0x000e6e0000002100 */
[----:B------:R-:W2:Y:S01]  /*0020*/  LDC.64 R4, c[0x0][0x250] ;  /* 0x00009400ff047b82 */ /* 0x000ea20000000a00 */
[----:B------:R-:W-:Y:S01]  /*0030*/  CS2R R20, SRZ ;  /* 0x0000000000147805 */ /* 0x000fe2000001ff00 */
[----:B------:R-:W-:Y:S01]  /*0040*/  ULDC.64 UR4, c[0x0][0x208] ;  /* 0x0000820000047ab9 */ /* 0x000fe20000000a00 */
[----:B------:R-:W3:Y:S05]  /*0050*/  S2R R0, SR_CTAID.X ;  /* 0x0000000000007919 */ /* 0x000eea0000002500 */
[----:B------:R-:W4:Y:S08]  /*0060*/  LDC.64 R26, c[0x0][0x220] ;  /* 0x00008800ff1a7b82 */ /* 0x000f300000000a00 */
[----:B------:R-:W5:Y:S08]  /*0070*/  LDC.64 R28, c[0x0][0x228] ;  /* 0x00008a00ff1c7b82 */ /* 0x000f700000000a00 */
[----:B------:R-:W5:Y:S01]  /*0080*/  LDC.64 R14, c[0x0][0x218] ;  /* 0x00008600ff0e7b82 */ /* 0x000f620000000a00 */
[----:B-1----:R-:W-:-:S07]  /*0090*/  LOP3.LUT R19, R19, 0x7f, RZ, 0xc0, !PT ;  /* 0x0000007f13137812 */ /* 0x002fce00078ec0ff */
[----:B------:R-:W1:Y:S01]  /*00a0*/  LDC.64 R16, c[0x0][0x210] ;  /* 0x00008400ff107b82 */ /* 0x000e620000000a00 */
[----:B---3--:R-:W-:Y:S02]  /*00b0*/  SHF.R.S32.HI R2, RZ, 0x18, R0 ;  /* 0x00000018ff027819 */ /* 0x008fe40000011400 */
[----:B------:R-:W-:Y:S02]  /*00c0*/  LEA R19, R0, R19, 0x7 ;  /* 0x0000001300137211 */ /* 0x000fe400078e38ff */
[----:B------:R-:W-:-:S03]  /*00d0*/  SGXT R0, R2, 0x1 ;  /* 0x000000010200781a */ /* 0x000fc60000000200 */
[----:B------:R-:W3:Y:S01]  /*00e0*/  LDC.64 R12, c[0x0][0x230] ;  /* 0x00008c00ff0c7b82 */ /* 0x000ee20000000a00 */
[----:B------:R-:W-:Y:S02]  /*00f0*/  ISETP.GE.AND P0, PT, R19, 0x400, PT ;  /* 0x000004001300780c */ /* 0x000fe40003f06270 */
[----:B------:R-:W-:-:S04]  /*0100*/  LEA.HI R0, R0, R19, RZ, 0x2 ;  /* 0x0000001300007211 */ /* 0x000fc800078f10ff */
[----:B------:R-:W-:Y:S01]  /*0110*/  LOP3.LUT R0, R0, 0xfffffffc, RZ, 0xc0, !PT ;  /* 0xfffffffc00007812 */ /* 0x000fe200078ec0ff */
[----:B------:R-:W3:Y:S03]  /*0120*/  LDC.64 R2, c[0x0][0x248] ;  /* 0x00009200ff027b82 */ /* 0x000ee60000000a00 */
[----:B------:R-:W-:-:S05]  /*0130*/  IADD3 R25, R19, -R0, RZ ;  /* 0x8000000013197210 */ /* 0x000fca0007ffe0ff */
[----:B--2---:R-:W-:Y:S01]  /*0140*/  IMAD.WIDE R4, R25, 0x4, R4 ;  /* 0x0000000419047825 */ /* 0x004fe200078e0204 */
[----:B------:R-:W-:Y:S01]  /*0150*/  HFMA2.MMA R18, -RZ, RZ, 0, 0 ;  /* 0x00000000ff127435 */ /* 0x000fe200000001ff */
[----:B------:R-:W2:Y:S03]  /*0160*/  LDC.64 R8, c[0x0][0x260] ;  /* 0x00009800ff087b82 */ /* 0x000ea60000000a00 */
[----:B------:R5:W2:Y:S01]  /*0170*/  @!P0 LDG.E.EL R20, desc[UR4][R4.64] ;  /* 0x0000000404148981 */ /* 0x000aa2000c2e1900 */
[----:B------:R-:W-:Y:S01]  /*0180*/  CS2R R22, SRZ ;  /* 0x0000000000167805 */ /* 0x000fe2000001ff00 */
[----:B----4-:R-:W-:Y:S01]  /*0190*/  IMAD.WIDE R26, R19, 0x4, R26 ;  /* 0x00000004131a7825 */ /* 0x010fe200078e021a */
[----:B------:R-:W-:Y:S02]  /*01a0*/  MOV R0, RZ ;  /* 0x000000ff00007202 */ /* 0x000fe40000000f00 */
[----:B------:R-:W4:Y:S01]  /*01b0*/  LDC.64 R10, c[0x0][0x238] ;  /* 0x00008e00ff0a7b82 */ /* 0x000f220000000a00 */
[C---:B-----5:R-:W-:Y:S01]  /*01c0*/  IMAD.WIDE R28, R25.reuse, 0x4, R28 ;  /* 0x00000004191c7825 */ /* 0x060fe200078e021c */
[----:B------:R5:W2:Y:S03]  /*01d0*/  @!P0 LDG.E R18, desc[UR4][R26.64] ;  /* 0x000000041a128981 */ /* 0x000aa6000c1e1900 */
[----:B0-----:R-:W-:Y:S01]  /*01e0*/  IMAD.WIDE R14, R25, 0x4, R14 ;  /* 0x00000004190e7825 */ /* 0x001fe200078e020e */
[----:B------:R-:W2:Y:S02]  /*01f0*/  @!P0 LDG.E.EL R23, desc[UR4][R28.64] ;  /* 0x000000041c178981 */ /* 0x000ea4000c2e1900 */
[----:B------:R-:W0:Y:S01]  /*0200*/  LDC.64 R4, c[0x0][0x258] ;  /* 0x00009600ff047b82 */ /* 0x000e220000000a00 */
[C---:B-1----:R-:W-:Y:S01]  /*0210*/  IMAD.WIDE R16, R19.reuse, 0x4, R16 ;  /* 0x0000000413107825 */ /* 0x042fe200078e0210 */
[----:B------:R-:W-:Y:S01]  /*0220*/  HFMA2.MMA R24, -RZ, RZ, 0, 0 ;  /* 0x00000000ff187435 */ /* 0x000fe200000001ff */
[----:B------:R-:W2:Y:S02]  /*0230*/  @!P0 LDG.E.EL R0, desc[UR4][R14.64] ;  /* 0x000000040e008981 */ /* 0x000ea4000c2e1900 */
[----:B---3--:R-:W-:-:S02]  /*0240*/  IMAD.WIDE R12, R19, 0x4, R12 ;  /* 0x00000004130c7825 */ /* 0x008fc400078e020c */
[----:B------:R-:W3:Y:S01]  /*0250*/  @!P0 LDG.E R21, desc[UR4][R16.64] ;  /* 0x0000000410158981 */ /* 0x000ee2000c1e1900 */
[----:B------:R-:W1:Y:S03]  /*0260*/  LDC.64 R6, c[0x0][0x240] ;  /* 0x00009000ff067b82 */ /* 0x000e660000000a00 */
[----:B------:R0:W3:Y:S01]  /*0270*/  @!P0 LDG.E R22, desc[UR4][R12.64] ;  /* 0x000000040c168981 */ /* 0x0000e2000c1e1900 */
[----:B------:R-:W-:Y:S01]  /*0280*/  IMAD.WIDE R2, R25, 0x4, R2 ;  /* 0x0000000419027825 */ /* 0x000fe200078e0202 */
[----:B-----5:R-:W-:-:S04]  /*0290*/  CS2R R26, SRZ ;  /* 0x00000000001a7805 */ /* 0x020fc8000001ff00 */
[----:B------:R-:W5:Y:S01]  /*02a0*/  @!P0 LDG.E.EL R24, desc[UR4][R2.64] ;  /* 0x0000000402188981 */ /* 0x000f62000c2e1900 */
[----:B--2---:R-:W-:-:S04]  /*02b0*/  IMAD.WIDE R8, R25, 0x4, R8 ;  /* 0x0000000419087825 */ /* 0x004fc800078e0208 */
[----:B0-----:R-:W-:Y:S01]  /*02c0*/  IMAD.WIDE R4, R25, 0x4, R4 ;  /* 0x0000000419047825 */ /* 0x001fe200078e0204 */
[----:B------:R0:W2:Y:S01]  /*02d0*/  @!P0 LDG.E.EL R27, desc[UR4][R8.64] ;  /* 0x00000004081b8981 */ /* 0x0000a2000c2e1900 */
[----:B------:R-:W-:-:S03]  /*02e0*/  CS2R R12, SRZ ;  /* 0x00000000000c7805 */ /* 0x000fc6000001ff00 */
[----:B------:R0:W2:Y:S01]  /*02f0*/  @!P0 LDG.E.EL R26, desc[UR4][R4.64] ;  /* 0x00000004041a8981 */ /* 0x0000a2000c2e1900 */
[----:B----4-:R-:W-:-:S04]  /*0300*/  IMAD.WIDE R10, R25, 0x4, R10 ;  /* 0x00000004190a7825 */ /* 0x010fc800078e020a */
[----:B-1----:R-:W-:Y:S01]  /*0310*/  IMAD.WIDE R6, R25, 0x4, R6 ;  /* 0x0000000419067825 */ /* 0x002fe200078e0206 */
[----:B------:R-:W4:Y:S01]  /*0320*/  @!P0 LDG.E.EL R12, desc[UR4][R10.64] ;  /* 0x000000040a0c8981 */ /* 0x000f22000c2e1900 */
[----:B------:R-:W-:Y:S01]  /*0330*/  MOV R15, 0x3e800000 ;  /* 0x3e800000000f7802 */ /* 0x000fe20000000f00 */
[----:B0-----:R-:W0:Y:S02]  /*0340*/  LDC.64 R8, c[0x0][0x268] ;  /* 0x00009a00ff087b82 */ /* 0x001e240000000a00 */
[----:B------:R1:W4:Y:S06]  /*0350*/  @!P0 LDG.E.EL R13, desc[UR4][R6.64] ;  /* 0x00000004060d8981 */ /* 0x00032c000c2e1900 */
[----:B------:R-:W0:Y:S08]  /*0360*/  LDC.64 R4, c[0x0][0x278] ;  /* 0x00009e00ff047b82 */ /* 0x000e300000000a00 */
[----:B-1----:R-:W1:Y:S01]  /*0370*/  LDC.64 R6, c[0x0][0x270] ;  /* 0x00009c00ff067b82 */ /* 0x002e620000000a00 */
[----:B0-----:R-:W-:-:S04]  /*0380*/  IMAD.WIDE R8, R19, 0x4, R8 ;  /* 0x0000000413087825 */ /* 0x001fc800078e0208 */
[----:B------:R-:W-:-:S04]  /*0390*/  IMAD.WIDE R4, R19, 0x4, R4 ;  /* 0x0000000413047825 */ /* 0x000fc800078e0204 */
[----:B-1----:R-:W-:-:S04]  /*03a0*/  IMAD.WIDE R6, R19, 0x4, R6 ;  /* 0x0000000413067825 */ /* 0x002fc800078e0206 */
[----:B------:R-:W-:-:S04]  /*03b0*/  FADD R20, R20, 9.9999997473787516356e-06 ;  /* 0x3727c5ac14147421 */ /* 0x000fc80000000000 */
[----:B------:R-:W0:Y:S02]  /*03c0*/  MUFU.SQRT R2, R20 ;  /* 0x0000001400027308 */ /* 0x000e240000002000 */
[C---:B0-----:R-:W-:Y:S02]  /*03d0*/  FSETP.GT.AND P1, PT, R2.reuse, 8.50705917302346158658e+37, PT ;  /* 0x7e8000000200780b */ /* 0x041fe40003f24000 */
[----:B------:R-:W-:-:S11]  /*03e0*/  FSETP.GEU.AND P2, PT, R2, 1.175494350822287508e-38, PT ;  /* 0x008000000200780b */ /* 0x000fd60003f4e000 */
[----:B------:R-:W-:-:S04]  /*03f0*/  @P1 FMUL R2, R2, 0.25 ;  /* 0x3e80000002021820 */ /* 0x000fc80000400000 */
[----:B------:R-:W-:Y:S01]  /*0400*/  @!P2 FMUL R2, R2, 16777216 ;  /* 0x4b8000000202a820 */ /* 0x000fe20000400000 */
[----:B------:R-:W-:-:S03]  /*0410*/  FADD R23, R23, R18 ;  /* 0x0000001217177221 */ /* 0x000fc60000000000 */
[----:B------:R0:W1:Y:S01]  /*0420*/  MUFU.RCP R14, R2 ;  /* 0x00000002000e7308 */ /* 0x0000620000001000 */
[----:B------:R-:W-:Y:S01]  /*0430*/  FSEL R15, R15, 1, P1 ;  /* 0x3f8000000f0f7808 */ /* 0x000fe20000800000 */
[----:B---3--:R-:W-:Y:S01]  /*0440*/  FADD R0, R0, R21 ;  /* 0x0000001500007221 */ /* 0x008fe20000000000 */
[----:B------:R-:W-:-:S03]  /*0450*/  FADD R23, R23, R22 ;  /* 0x0000001617177221 */ /* 0x000fc60000000000 */
[----:B------:R-:W-:Y:S01]  /*0460*/  @!P2 FMUL R15, R15, 16777216 ;  /* 0x4b8000000f0fa820 */ /* 0x000fe20000400000 */
[----:B------:R-:W-:Y:S01]  /*0470*/  FADD R11, R0, R23 ;  /* 0x00000017000b7221 */ /* 0x000fe20000000000 */
[----:B0-----:R-:W0:Y:S03]  /*0480*/  LDC.64 R2, c[0x0][0x280] ;  /* 0x0000a000ff027b82 */ /* 0x001e260000000a00 */
[----:B-----5:R-:W-:Y:S01]  /*0490*/  FADD R24, R11, -R24 ;  /* 0x800000180b187221 */ /* 0x020fe20000000000 */
[----:B-1----:R-:W-:-:S04]  /*04a0*/  FMUL R15, R14, R15 ;  /* 0x0000000f0e0f7220 */ /* 0x002fc80000400000 */
[----:B------:R-:W-:-:S04]  /*04b0*/  FMUL R0, R24, R15 ;  /* 0x0000000f18007220 */ /* 0x000fc80000400000 */
[----:B--2---:R-:W-:Y:S01]  /*04c0*/  FFMA R0, R0, R26, R27 ;  /* 0x0000001a00007223 */ /* 0x004fe2000000001b */
[----:B----4-:R-:W-:Y:S01]  /*04d0*/  FADD R23, R23, -R12 ;  /* 0x8000000c17177221 */ /* 0x010fe20000000000 */
[----:B------:R-:W-:-:S03]  /*04e0*/  FADD R13, -R13, R22 ;  /* 0x000000160d0d7221 */ /* 0x000fc60000000100 */
[C---:B------:R-:W-:Y:S01]  /*04f0*/  FSETP.GEU.AND P1, PT, R0.reuse, RZ, PT ;  /* 0x000000ff0000720b */ /* 0x040fe20003f2e000 */
[----:B------:R1:W-:Y:S03]  /*0500*/  @!P0 STG.E desc[UR4][R16.64], R11 ;  /* 0x0000000b10008986 */ /* 0x0003e6000c101904 */
[----:B------:R-:W-:Y:S01]  /*0510*/  FSEL R15, R0, RZ, P1 ;  /* 0x000000ff000f7208 */ /* 0x000fe20000800000 */
[----:B------:R1:W-:Y:S04]  /*0520*/  @!P0 STG.E desc[UR4][R8.64], R23 ;  /* 0x0000001708008986 */ /* 0x0003e8000c101904 */
[----:B------:R1:W-:Y:S01]  /*0530*/  @!P0 STG.E desc[UR4][R6.64], R13 ;  /* 0x0000000d06008986 */ /* 0x0003e2000c101904 */
[----:B0-----:R-:W-:-:S03]  /*0540*/  IMAD.WIDE R2, R19, 0x4, R2 ;  /* 0x0000000413027825 */ /* 0x001fc600078e0202 */
[----:B------:R1:W-:Y:S01]  /*0550*/  @!P0 STG.E desc[UR4][R4.64], R15 ;  /* 0x0000000f04008986 */ /* 0x0003e2000c101904 */
[----:B------:R-:W-:Y:S05]  /*0560*/  @P0 EXIT ;  /* 0x000000000000094d */ /* 0x000fea0003800000 */
[----:B------:R-:W-:Y:S01]  /*0570*/  STG.E desc[UR4][R2.64], R24 ;  /* 0x0000001802007986 */ /* 0x000fe2000c101904 */
[----:B------:R-:W-:Y:S05]  /*0580*/  EXIT ;  /* 0x000000000000794d */ /* 0x000fea0003800000 */
.L_x_0:
[----:B------:R-:W-:-:S00]  /*0590*/  BRA `(.L_x_0) ;  /* 0xfffffffc00fc7947 */ /* 0x000fc0000383ffff */
[----:B------:R-:W-:-:S00]  /*05a0*/  NOP ;  /* 0x0000000000007918 */ /* 0x000fc00000000000 */
        /* <DEDUP_REMOVED lines=13> */
.L_x_1:


//--------------------- .nv.global.init           --------------------------
	.section	.nv.global.init,"aw",@progbits
.nv.global.init:
	.type		_$_str,@object
	.size		_$_str,(_$_str_$_2 - _$_str)
_$_str:
        /*0000*/ 	.byte	0x5f, 0x5f, 0x43, 0x55, 0x44, 0x41, 0x5f, 0x46, 0x54, 0x5a, 0x00
	.type		_$_str_$_2,@object
	.size		_$_str_$_2,(.L_1 - _$_str_$_2)
_$_str_$_2:
        /*000b*/ 	.byte	0x5f, 0x5f, 0x43, 0x55, 0x44, 0x41, 0x5f, 0x50, 0x52, 0x45, 0x43, 0x5f, 0x53, 0x51, 0x52, 0x54
        /*001b*/ 	.byte	0x00
.L_1:


//--------------------- .nv.constant0.triton_poi_fused__native_batch_norm_legit_no_training_add_convolution_native_batch_norm_backward_relu_53 --------------------------
	.section	.nv.constant0.triton_poi_fused__native_batch_norm_legit_no_training_add_convolution_native_batch_norm_backward_relu_53,"a",@progbits
	.sectionflags	@""
	.align	4
.nv.constant0.triton_poi_fused__native_batch_norm_legit_no_training_add_convolution_native_batch_norm_backward_relu_53:
	.zero		652
